//
// Generated by NVIDIA NVVM Compiler
//
// Compiler Build ID: CL-36424714
// Cuda compilation tools, release 13.0, V13.0.88
// Based on NVVM 20.0.0
//

.version 9.0
.target sm_100
.address_size 64

	// .globl	_Z18parallel_reductionPfS_i
// _ZZ18parallel_reductionPfS_iE13shared_memory has been demoted

.visible .entry _Z18parallel_reductionPfS_i(
	.param .u64 .ptr .align 1 _Z18parallel_reductionPfS_i_param_0,
	.param .u64 .ptr .align 1 _Z18parallel_reductionPfS_i_param_1,
	.param .u32 _Z18parallel_reductionPfS_i_param_2
)
{
	.reg .pred 	%p<6>;
	.reg .b32 	%r<13>;
	.reg .b32 	%f<6>;
	.reg .b64 	%rd<9>;
	// demoted variable
	.shared .align 4 .b8 _ZZ18parallel_reductionPfS_iE13shared_memory[1024];
	ld.param.u64 	%rd1, [_Z18parallel_reductionPfS_i_param_0];
	ld.param.u64 	%rd2, [_Z18parallel_reductionPfS_i_param_1];
	mov.u32 	%r1, %tid.x;
	mov.u32 	%r2, %ctaid.x;
	mov.u32 	%r12, %ntid.x;
	setp.gt.u32 	%p1, %r1, 255;
	shl.b32 	%r7, %r1, 2;
	mov.u32 	%r8, _ZZ18parallel_reductionPfS_iE13shared_memory;
	add.s32 	%r4, %r8, %r7;
	@%p1 bra 	$L__BB0_2;
	cvta.to.global.u64 	%rd3, %rd1;
	mad.lo.s32 	%r9, %r2, %r12, %r1;
	mul.wide.s32 	%rd4, %r9, 4;
	add.s64 	%rd5, %rd3, %rd4;
	ld.global.f32 	%f1, [%rd5];
	st.shared.f32 	[%r4], %f1;
$L__BB0_2:
	bar.sync 	0;
	setp.lt.u32 	%p2, %r12, 2;
	@%p2 bra 	$L__BB0_6;
$L__BB0_3:
	shr.u32 	%r6, %r12, 1;
	setp.ge.u32 	%p3, %r1, %r6;
	@%p3 bra 	$L__BB0_5;
	shl.b32 	%r10, %r6, 2;
	add.s32 	%r11, %r4, %r10;
	ld.shared.f32 	%f2, [%r11];
	ld.shared.f32 	%f3, [%r4];
	add.f32 	%f4, %f2, %f3;
	st.shared.f32 	[%r4], %f4;
$L__BB0_5:
	bar.sync 	0;
	setp.gt.u32 	%p4, %r12, 3;
	mov.u32 	%r12, %r6;
	@%p4 bra 	$L__BB0_3;
$L__BB0_6:
	setp.ne.s32 	%p5, %r1, 0;
	@%p5 bra 	$L__BB0_8;
	ld.shared.f32 	%f5, [_ZZ18parallel_reductionPfS_iE13shared_memory];
	cvta.to.global.u64 	%rd6, %rd2;
	mul.wide.u32 	%rd7, %r2, 4;
	add.s64 	%rd8, %rd6, %rd7;
	st.global.f32 	[%rd8], %f5;
$L__BB0_8:
	ret;

}


// ===== COMPILED SASS (sm_100) =====

	.target	sm_100

	.elftype	@"ET_EXEC"


//--------------------- .note.nv.tkinfo           --------------------------
	.section	.note.nv.tkinfo,"",@"SHT_NOTE"
	.sectionflags	@"SHF_NOTE_NV_TKINFO"
	.tkinfo
        /*0018*/ 	.word	0x00000002
        /*0030*/ 	.string	""
        /*0030*/ 	.string	"ptxas"
        /*0030*/ 	.string	"Cuda compilation tools, release 13.0, V13.0.88"
        /*0030*/ 	.string	"Build cuda_13.0.r13.0/compiler.36424714_0"
        /*0030*/ 	.string	"-arch sm_100 -m 64 "



//--------------------- .note.nv.cuinfo           --------------------------
	.section	.note.nv.cuinfo,"",@"SHT_NOTE"
	.sectionflags	@"SHF_NOTE_NV_CUINFO"
        /*0018*/ 	.short	0x0002
        /*001a*/ 	.short	0x0064
        /*001c*/ 	.short	0x0082
	.zero		2


//--------------------- .nv.info                  --------------------------
	.section	.nv.info,"",@"SHT_CUDA_INFO"
	.align	4


	//----- nvinfo : EIATTR_REGCOUNT
	.align		4
        /*0000*/ 	.byte	0x04, 0x2f
        /*0002*/ 	.short	(.L_1 - .L_0)
	.align		4
.L_0:
        /*0004*/ 	.word	index@(_Z18parallel_reductionPfS_i)
        /*0008*/ 	.word	0x0000000c


	//----- nvinfo : EIATTR_FRAME_SIZE
	.align		4
.L_1:
        /*000c*/ 	.byte	0x04, 0x11
        /*000e*/ 	.short	(.L_3 - .L_2)
	.align		4
.L_2:
        /*0010*/ 	.word	index@(_Z18parallel_reductionPfS_i)
        /*0014*/ 	.word	0x00000000


	//----- nvinfo : EIATTR_MIN_STACK_SIZE
	.align		4
.L_3:
        /*0018*/ 	.byte	0x04, 0x12
        /*001a*/ 	.short	(.L_5 - .L_4)
	.align		4
.L_4:
        /*001c*/ 	.word	index@(_Z18parallel_reductionPfS_i)
        /*0020*/ 	.word	0x00000000
.L_5:


//--------------------- .nv.compat                --------------------------
	.section	.nv.compat,"",@"SHT_CUDA_COMPAT_INFO"
	.align	4
        /*0000*/ 	.byte	0x02, 0x09, 0x00, 0x00, 0x02, 0x02, 0x01, 0x00, 0x02, 0x05, 0x05, 0x00, 0x03, 0x07, 0x01, 0x01
        /*0010*/ 	.byte	0x02, 0x03, 0x00, 0x00, 0x02, 0x06, 0x01, 0x00, 0x04, 0x0b, 0x08, 0x00, 0x09, 0x00, 0x00, 0x00
        /*0020*/ 	.byte	0x00, 0x00, 0x00, 0x00


//--------------------- .nv.info._Z18parallel_reductionPfS_i --------------------------
	.section	.nv.info._Z18parallel_reductionPfS_i,"",@"SHT_CUDA_INFO"
	.sectionflags	@""
	.align	4


	//----- nvinfo : EIATTR_CUDA_API_VERSION
	.align		4
        /*0000*/ 	.byte	0x04, 0x37
        /*0002*/ 	.short	(.L_7 - .L_6)
.L_6:
        /*0004*/ 	.word	0x00000082


	//----- nvinfo : EIATTR_KPARAM_INFO
	.align		4
.L_7:
        /*0008*/ 	.byte	0x04, 0x17
        /*000a*/ 	.short	(.L_9 - .L_8)
.L_8:
        /*000c*/ 	.word	0x00000000
        /*0010*/ 	.short	0x0002
        /*0012*/ 	.short	0x0010
        /*0014*/ 	.byte	0x00, 0xf0, 0x11, 0x00


	//----- nvinfo : EIATTR_KPARAM_INFO
	.align		4
.L_9:
        /*0018*/ 	.byte	0x04, 0x17
        /*001a*/ 	.short	(.L_11 - .L_10)
.L_10:
        /*001c*/ 	.word	0x00000000
        /*0020*/ 	.short	0x0001
        /*0022*/ 	.short	0x0008
        /*0024*/ 	.byte	0x00, 0xf5, 0x21, 0x00


	//----- nvinfo : EIATTR_KPARAM_INFO
	.align		4
.L_11:
        /*0028*/ 	.byte	0x04, 0x17
        /*002a*/ 	.short	(.L_13 - .L_12)
.L_12:
        /*002c*/ 	.word	0x00000000
        /*0030*/ 	.short	0x0000
        /*0032*/ 	.short	0x0000
        /*0034*/ 	.byte	0x00, 0xf5, 0x21, 0x00


	//----- nvinfo : EIATTR_SPARSE_MMA_MASK
	.align		4
.L_13:
        /*0038*/ 	.byte	0x03, 0x50
        /*003a*/ 	.short	0x0000


	//----- nvinfo : EIATTR_MAXREG_COUNT
	.align		4
        /*003c*/ 	.byte	0x03, 0x1b
        /*003e*/ 	.short	0x00ff


	//----- nvinfo : EIATTR_NUM_BARRIERS
	.align		4
        /*0040*/ 	.byte	0x02, 0x4c
        /*0042*/ 	.byte	0x01
	.zero		1


	//----- nvinfo : EIATTR_MERCURY_ISA_VERSION
	.align		4
        /*0044*/ 	.byte	0x03, 0x5f
        /*0046*/ 	.short	0x0101


	//----- nvinfo : EIATTR_VRC_CTA_INIT_COUNT
	.align		4
        /*0048*/ 	.byte	0x02, 0x4a
	.zero		1
	.zero		1


	//----- nvinfo : EIATTR_EXIT_INSTR_OFFSETS
	.align		4
        /*004c*/ 	.byte	0x04, 0x1c
        /*004e*/ 	.short	(.L_15 - .L_14)


	//   ....[0]....
.L_14:
        /*0050*/ 	.word	0x000001f0


	//   ....[1]....
        /*0054*/ 	.word	0x00000270


	//----- nvinfo : EIATTR_CBANK_PARAM_SIZE
	.align		4
.L_15:
        /*0058*/ 	.byte	0x03, 0x19
        /*005a*/ 	.short	0x0014


	//----- nvinfo : EIATTR_PARAM_CBANK
	.align		4
        /*005c*/ 	.byte	0x04, 0x0a
        /*005e*/ 	.short	(.L_17 - .L_16)
	.align		4
.L_16:
        /*0060*/ 	.word	index@(.nv.constant0._Z18parallel_reductionPfS_i)
        /*0064*/ 	.short	0x0380
        /*0066*/ 	.short	0x0014


	//----- nvinfo : EIATTR_SW_WAR
	.align		4
.L_17:
        /*0068*/ 	.byte	0x04, 0x36
        /*006a*/ 	.short	(.L_19 - .L_18)
.L_18:
        /*006c*/ 	.word	0x00000008
.L_19:


//--------------------- .nv.callgraph             --------------------------
	.section	.nv.callgraph,"",@"SHT_CUDA_CALLGRAPH"
	.align	4
	.sectionentsize	8
	.align		4
        /*0000*/ 	.word	0x00000000
	.align		4
        /*0004*/ 	.word	0xffffffff
	.align		4
        /*0008*/ 	.word	0x00000000
	.align		4
        /*000c*/ 	.word	0xfffffffe
	.align		4
        /*0010*/ 	.word	0x00000000
	.align		4
        /*0014*/ 	.word	0xfffffffd
	.align		4
        /*0018*/ 	.word	0x00000000
	.align		4
        /*001c*/ 	.word	0xfffffffc


//--------------------- .text._Z18parallel_reductionPfS_i --------------------------
	.section	.text._Z18parallel_reductionPfS_i,"ax",@progbits
	.align	128
        .global         _Z18parallel_reductionPfS_i
        .type           _Z18parallel_reductionPfS_i,@function
        .size           _Z18parallel_reductionPfS_i,(.L_x_3 - _Z18parallel_reductionPfS_i)
        .other          _Z18parallel_reductionPfS_i,@"STO_CUDA_ENTRY STV_DEFAULT"
_Z18parallel_reductionPfS_i:
.text._Z18parallel_reductionPfS_i:
[----:B------:R-:W-:Y:S01]  /*0000*/  LDC R1, c[0x0][0x37c] ;  /* 0x0000df00ff017b82 */ /* 0x000fe20000000800 */
[----:B------:R-:W0:Y:S01]  /*0010*/  S2R R7, SR_TID.X ;  /* 0x0000000000077919 */ /* 0x000e220000002100 */
[----:B------:R-:W1:Y:S01]  /*0020*/  LDCU UR4, c[0x0][0x360] ;  /* 0x00006c00ff0477ac */ /* 0x000e620008000800 */
[----:B------:R-:W2:Y:S01]  /*0030*/  S2R R9, SR_CTAID.X ;  /* 0x0000000000097919 */ /* 0x000ea20000002500 */
[----:B------:R-:W3:Y:S01]  /*0040*/  LDCU.64 UR6, c[0x0][0x358] ;  /* 0x00006b00ff0677ac */ /* 0x000ee20008000a00 */
[----:B-1----:R-:W-:Y:S01]  /*0050*/  IMAD.U32 R4, RZ, RZ, UR4 ;  /* 0x00000004ff047e24 */ /* 0x002fe2000f8e00ff */
[----:B0-----:R-:W-:-:S13]  /*0060*/  ISETP.GT.U32.AND P1, PT, R7, 0xff, PT ;  /* 0x000000ff0700780c */ /* 0x001fda0003f24070 */
[----:B------:R-:W0:Y:S01]  /*0070*/  @!P1 LDC.64 R2, c[0x0][0x380] ;  /* 0x0000e000ff029b82 */ /* 0x000e220000000a00 */
[----:B--2---:R-:W-:-:S04]  /*0080*/  @!P1 IMAD R5, R4, R9, R7 ;  /* 0x0000000904059224 */ /* 0x004fc800078e0207 */
[----:B0-----:R-:W-:-:S06]  /*0090*/  @!P1 IMAD.WIDE R2, R5, 0x4, R2 ;  /* 0x0000000405029825 */ /* 0x001fcc00078e0202 */
[----:B---3--:R-:W2:Y:S01]  /*00a0*/  @!P1 LDG.E R3, desc[UR6][R2.64] ;  /* 0x0000000602039981 */ /* 0x008ea2000c1e1900 */
[----:B------:R-:W0:Y:S01]  /*00b0*/  S2UR UR5, SR_CgaCtaId ;  /* 0x00000000000579c3 */ /* 0x000e220000008800 */
[----:B------:R-:W-:Y:S01]  /*00c0*/  UMOV UR4, 0x400 ;  /* 0x0000040000047882 */ /* 0x000fe20000000000 */
[----:B------:R-:W-:Y:S02]  /*00d0*/  ISETP.GE.U32.AND P2, PT, R4, 0x2, PT ;  /* 0x000000020400780c */ /* 0x000fe40003f46070 */
[----:B------:R-:W-:Y:S01]  /*00e0*/  ISETP.NE.AND P0, PT, R7, RZ, PT ;  /* 0x000000ff0700720c */ /* 0x000fe20003f05270 */
[----:B0-----:R-:W-:-:S06]  /*00f0*/  ULEA UR4, UR5, UR4, 0x18 ;  /* 0x0000000405047291 */ /* 0x001fcc000f8ec0ff */
[----:B------:R-:W-:-:S05]  /*0100*/  LEA R0, R7, UR4, 0x2 ;  /* 0x0000000407007c11 */ /* 0x000fca000f8e10ff */
[----:B--2---:R0:W-:Y:S01]  /*0110*/  @!P1 STS [R0], R3 ;  /* 0x0000000300009388 */ /* 0x0041e20000000800 */
[----:B------:R-:W-:Y:S06]  /*0120*/  BAR.SYNC.DEFER_BLOCKING 0x0 ;  /* 0x0000000000007b1d */ /* 0x000fec0000010000 */
[----:B------:R-:W-:Y:S05]  /*0130*/  @!P2 BRA `(.L_x_0) ;  /* 0x00000000002ca947 */ /* 0x000fea0003800000 */
.L_x_1:
[----:B------:R-:W-:-:S04]  /*0140*/  SHF.R.U32.HI R5, RZ, 0x1, R4 ;  /* 0x00000001ff057819 */ /* 0x000fc80000011604 */
[----:B------:R-:W-:-:S13]  /*0150*/  ISETP.GE.U32.AND P1, PT, R7, R5, PT ;  /* 0x000000050700720c */ /* 0x000fda0003f26070 */
[----:B------:R-:W-:Y:S01]  /*0160*/  @!P1 IMAD R2, R5, 0x4, R0 ;  /* 0x0000000405029824 */ /* 0x000fe200078e0200 */
[----:B0-----:R-:W-:Y:S05]  /*0170*/  @!P1 LDS R3, [R0] ;  /* 0x0000000000039984 */ /* 0x001fea0000000800 */
[----:B------:R-:W0:Y:S02]  /*0180*/  @!P1 LDS R2, [R2] ;  /* 0x0000000002029984 */ /* 0x000e240000000800 */
[----:B0-----:R-:W-:-:S05]  /*0190*/  @!P1 FADD R3, R2, R3 ;  /* 0x0000000302039221 */ /* 0x001fca0000000000 */
[----:B------:R1:W-:Y:S01]  /*01a0*/  @!P1 STS [R0], R3 ;  /* 0x0000000300009388 */ /* 0x0003e20000000800 */
[----:B------:R-:W-:Y:S01]  /*01b0*/  BAR.SYNC.DEFER_BLOCKING 0x0 ;  /* 0x0000000000007b1d */ /* 0x000fe20000010000 */
[----:B------:R-:W-:Y:S01]  /*01c0*/  ISETP.GT.U32.AND P1, PT, R4, 0x3, PT ;  /* 0x000000030400780c */ /* 0x000fe20003f24070 */
[----:B------:R-:W-:-:S12]  /*01d0*/  IMAD.MOV.U32 R4, RZ, RZ, R5 ;  /* 0x000000ffff047224 */ /* 0x000fd800078e0005 */
[----:B-1----:R-:W-:Y:S05]  /*01e0*/  @P1 BRA `(.L_x_1) ;  /* 0xfffffffc00d41947 */ /* 0x002fea000383ffff */
.L_x_0:
[----:B------:R-:W-:Y:S05]  /*01f0*/  @P0 EXIT ;  /* 0x000000000000094d */ /* 0x000fea0003800000 */
[----:B------:R-:W1:Y:S01]  /*0200*/  S2UR UR5, SR_CgaCtaId ;  /* 0x00000000000579c3 */ /* 0x000e620000008800 */
[----:B------:R-:W-:-:S07]  /*0210*/  UMOV UR4, 0x400 ;  /* 0x0000040000047882 */ /* 0x000fce0000000000 */
[----:B0-----:R-:W0:Y:S01]  /*0220*/  LDC.64 R2, c[0x0][0x388] ;  /* 0x0000e200ff027b82 */ /* 0x001e220000000a00 */
[----:B-1----:R-:W-:Y:S01]  /*0230*/  ULEA UR4, UR5, UR4, 0x18 ;  /* 0x0000000405047291 */ /* 0x002fe2000f8ec0ff */
[----:B0-----:R-:W-:-:S08]  /*0240*/  IMAD.WIDE.U32 R2, R9, 0x4, R2 ;  /* 0x0000000409027825 */ /* 0x001fd000078e0002 */
[----:B------:R-:W0:Y:S04]  /*0250*/  LDS R5, [UR4] ;  /* 0x00000004ff057984 */ /* 0x000e280008000800 */
[----:B0-----:R-:W-:Y:S01]  /*0260*/  STG.E desc[UR6][R2.64], R5 ;  /* 0x0000000502007986 */ /* 0x001fe2000c101906 */
[----:B------:R-:W-:Y:S05]  /*0270*/  EXIT ;  /* 0x000000000000794d */ /* 0x000fea0003800000 */
.L_x_2:
[----:B------:R-:W-:-:S00]  /*0280*/  BRA `(.L_x_2) ;  /* 0xfffffffc00fc7947 */ /* 0x000fc0000383ffff */
[----:B------:R-:W-:-:S00]  /*0290*/  NOP ;  /* 0x0000000000007918 */ /* 0x000fc00000000000 */
        /* <DEDUP_REMOVED lines=14> */
.L_x_3:


//--------------------- .nv.shared._Z18parallel_reductionPfS_i --------------------------
	.section	.nv.shared._Z18parallel_reductionPfS_i,"aw",@nobits
	.sectionflags	@""
	.align	4
.nv.shared._Z18parallel_reductionPfS_i:
	.zero		2048


//--------------------- .nv.shared.reserved.0     --------------------------
	.section	.nv.shared.reserved.0,"aw",@nobits
	.weak		__nv_reservedSMEM_offset_0_alias
	.size		__nv_reservedSMEM_offset_0_alias, 0, 64
	.other		__nv_reservedSMEM_offset_0_alias,@"STO_CUDA_RESERVED_SHARED STV_DEFAULT"
__nv_reservedSMEM_offset_0_alias:
	.zero		0
	.zero		64


//--------------------- .nv.constant0._Z18parallel_reductionPfS_i --------------------------
	.section	.nv.constant0._Z18parallel_reductionPfS_i,"a",@progbits
	.sectionflags	@""
	.align	4
.nv.constant0._Z18parallel_reductionPfS_i:
	.zero		916


//--------------------- SYMBOLS --------------------------

	.type		.nv.reservedSmem.offset0,@object
	.size		.nv.reservedSmem.offset0,0x4
	.type		.nv.reservedSmem.cap,@object
	.size		.nv.reservedSmem.cap,0x4
